	.headerflags	@"EF_CUDA_TEXMODE_UNIFIED EF_CUDA_64BIT_ADDRESS EF_CUDA_ACCELERATORS EF_CUDA_SM90 EF_CUDA_VIRTUAL_SM(EF_CUDA_SM90)"
	.elftype	@"ET_EXEC"


//--------------------- .nv.info                  --------------------------
	.section	.nv.info,"",@"SHT_CUDA_INFO"
	.align	4


	//----- nvinfo : EIATTR_REGCOUNT
	.align		4
        /*0000*/ 	.byte	0x04, 0x2f
        /*0002*/ 	.short	(.L_1 - .L_0)
	.align		4
.L_0:
        /*0004*/ 	.word	index@(triton_poi_fused_mul_relu_repeat_4)
        /*0008*/ 	.word	0x00000016


	//----- nvinfo : EIATTR_MIN_STACK_SIZE
	.align		4
.L_1:
        /*000c*/ 	.byte	0x04, 0x12
        /*000e*/ 	.short	(.L_3 - .L_2)
	.align		4
.L_2:
        /*0010*/ 	.word	index@(triton_poi_fused_mul_relu_repeat_4)
        /*0014*/ 	.word	0x00000000


	//----- nvinfo : EIATTR_FRAME_SIZE
	.align		4
.L_3:
        /*0018*/ 	.byte	0x04, 0x11
        /*001a*/ 	.short	(.L_5 - .L_4)
	.align		4
.L_4:
        /*001c*/ 	.word	index@(triton_poi_fused_mul_relu_repeat_4)
        /*0020*/ 	.word	0x00000000


	//----- nvinfo : EIATTR_MIN_STACK_SIZE
	.align		4
.L_5:
        /*0024*/ 	.byte	0x04, 0x12
        /*0026*/ 	.short	(.L_7 - .L_6)
	.align		4
.L_6:
        /*0028*/ 	.word	index@(triton_poi_fused_mul_relu_repeat_4)
        /*002c*/ 	.word	0x00000000
.L_7:


//--------------------- .nv.info.triton_poi_fused_mul_relu_repeat_4 --------------------------
	.section	.nv.info.triton_poi_fused_mul_relu_repeat_4,"",@"SHT_CUDA_INFO"
	.sectionflags	@""
	.align	4


	//----- nvinfo : EIATTR_CUDA_API_VERSION
	.align		4
        /*0000*/ 	.byte	0x04, 0x37
        /*0002*/ 	.short	(.L_9 - .L_8)
.L_8:
        /*0004*/ 	.word	0x0000007c


	//----- nvinfo : EIATTR_KPARAM_INFO
	.align		4
.L_9:
        /*0008*/ 	.byte	0x04, 0x17
        /*000a*/ 	.short	(.L_11 - .L_10)
.L_10:
        /*000c*/ 	.word	0x00000000
        /*0010*/ 	.short	0x0005
        /*0012*/ 	.short	0x0028
        /*0014*/ 	.byte	0x00, 0xf0, 0x11, 0x00


	//----- nvinfo : EIATTR_KPARAM_INFO
	.align		4
.L_11:
        /*0018*/ 	.byte	0x04, 0x17
        /*001a*/ 	.short	(.L_13 - .L_12)
.L_12:
        /*001c*/ 	.word	0x00000000
        /*0020*/ 	.short	0x0004
        /*0022*/ 	.short	0x0020
        /*0024*/ 	.byte	0x00, 0xf4, 0x21, 0x00


	//----- nvinfo : EIATTR_KPARAM_INFO
	.align		4
.L_13:
        /*0028*/ 	.byte	0x04, 0x17
        /*002a*/ 	.short	(.L_15 - .L_14)
.L_14:
        /*002c*/ 	.word	0x00000000
        /*0030*/ 	.short	0x0003
        /*0032*/ 	.short	0x0018
        /*0034*/ 	.byte	0x00, 0xf4, 0x21, 0x00


	//----- nvinfo : EIATTR_KPARAM_INFO
	.align		4
.L_15:
        /*0038*/ 	.byte	0x04, 0x17
        /*003a*/ 	.short	(.L_17 - .L_16)
.L_16:
        /*003c*/ 	.word	0x00000000
        /*0040*/ 	.short	0x0002
        /*0042*/ 	.short	0x0010
        /*0044*/ 	.byte	0x00, 0xf4, 0x21, 0x00


	//----- nvinfo : EIATTR_KPARAM_INFO
	.align		4
.L_17:
        /*0048*/ 	.byte	0x04, 0x17
        /*004a*/ 	.short	(.L_19 - .L_18)
.L_18:
        /*004c*/ 	.word	0x00000000
        /*0050*/ 	.short	0x0001
        /*0052*/ 	.short	0x0008
        /*0054*/ 	.byte	0x00, 0xf4, 0x21, 0x00


	//----- nvinfo : EIATTR_KPARAM_INFO
	.align		4
.L_19:
        /*0058*/ 	.byte	0x04, 0x17
        /*005a*/ 	.short	(.L_21 - .L_20)
.L_20:
        /*005c*/ 	.word	0x00000000
        /*0060*/ 	.short	0x0000
        /*0062*/ 	.short	0x0000
        /*0064*/ 	.byte	0x00, 0xf4, 0x21, 0x00


	//----- nvinfo : EIATTR_SPARSE_MMA_MASK
	.align		4
.L_21:
        /*0068*/ 	.byte	0x03, 0x50
        /*006a*/ 	.short	0x0000


	//----- nvinfo : EIATTR_MAXREG_COUNT
	.align		4
        /*006c*/ 	.byte	0x03, 0x1b
        /*006e*/ 	.short	0x00ff


	//----- nvinfo : EIATTR_EXIT_INSTR_OFFSETS
	.align		4
        /*0070*/ 	.byte	0x04, 0x1c
        /*0072*/ 	.short	(.L_23 - .L_22)


	//   ....[0]....
.L_22:
        /*0074*/ 	.word	0x000002d0


	//   ....[1]....
        /*0078*/ 	.word	0x000002f0


	//----- nvinfo : EIATTR_REQNTID
	.align		4
.L_23:
        /*007c*/ 	.byte	0x04, 0x10
        /*007e*/ 	.short	(.L_25 - .L_24)
.L_24:
        /*0080*/ 	.word	0x00000020
        /*0084*/ 	.word	0x00000001
        /*0088*/ 	.word	0x00000001


	//----- nvinfo : EIATTR_CBANK_PARAM_SIZE
	.align		4
.L_25:
        /*008c*/ 	.byte	0x03, 0x19
        /*008e*/ 	.short	0x002c


	//----- nvinfo : EIATTR_PARAM_CBANK
	.align		4
        /*0090*/ 	.byte	0x04, 0x0a
        /*0092*/ 	.short	(.L_27 - .L_26)
	.align		4
.L_26:
        /*0094*/ 	.word	index@(.nv.constant0.triton_poi_fused_mul_relu_repeat_4)
        /*0098*/ 	.short	0x0210
        /*009a*/ 	.short	0x002c


	//----- nvinfo : EIATTR_SW_WAR
	.align		4
.L_27:
        /*009c*/ 	.byte	0x04, 0x36
        /*009e*/ 	.short	(.L_29 - .L_28)
.L_28:
        /*00a0*/ 	.word	0x00000008
.L_29:


//--------------------- .nv.callgraph             --------------------------
	.section	.nv.callgraph,"",@"SHT_CUDA_CALLGRAPH"
	.align	4
	.sectionentsize	8
	.align		4
        /*0000*/ 	.word	0x00000000
	.align		4
        /*0004*/ 	.word	0xffffffff
	.align		4
        /*0008*/ 	.word	0x00000000
	.align		4
        /*000c*/ 	.word	0xfffffffe
	.align		4
        /*0010*/ 	.word	0x00000000
	.align		4
        /*0014*/ 	.word	0xfffffffd
	.align		4
        /*0018*/ 	.word	0x00000000
	.align		4
        /*001c*/ 	.word	0xfffffffc


//--------------------- .text.triton_poi_fused_mul_relu_repeat_4 --------------------------
	.section	.text.triton_poi_fused_mul_relu_repeat_4,"ax",@progbits
	.align	128
        .global         triton_poi_fused_mul_relu_repeat_4
        .type           triton_poi_fused_mul_relu_repeat_4,@function
        .size           triton_poi_fused_mul_relu_repeat_4,(.L_x_1 - triton_poi_fused_mul_relu_repeat_4)
        .other          triton_poi_fused_mul_relu_repeat_4,@"STO_CUDA_ENTRY STV_DEFAULT"
triton_poi_fused_mul_relu_repeat_4:
.text.triton_poi_fused_mul_relu_repeat_4:
[----:B------:R-:W0:Y:S02]  /*0000*/  LDC R1, c[0x0][0x28] ;  /* 0x00000a00ff017b82 */ /* 0x000e240000000800 */
[----:B------:R-:W1:Y:S01]  /*0010*/  S2R R0, SR_TID.X ;  /* 0x0000000000007919 */ /* 0x000e620000002100 */
[----:B------:R-:W2:Y:S01]  /*0020*/  LDC.64 R4, c[0x0][0x218] ;  /* 0x00008600ff047b82 */ /* 0x000ea20000000a00 */
[----:B------:R-:W-:Y:S02]  /*0030*/  CS2R R16, SRZ ;  /* 0x0000000000107805 */ /* 0x000fe4000001ff00 */
[----:B------:R-:W-:Y:S01]  /*0040*/  CS2R R14, SRZ ;  /* 0x00000000000e7805 */ /* 0x000fe2000001ff00 */
[----:B------:R-:W3:Y:S01]  /*0050*/  S2R R13, SR_CTAID.X ;  /* 0x00000000000d7919 */ /* 0x000ee20000002500 */
[----:B------:R-:W-:Y:S01]  /*0060*/  ULDC.64 UR4, c[0x0][0x208] ;  /* 0x0000820000047ab9 */ /* 0x000fe20000000a00 */
[----:B------:R-:W-:Y:S02]  /*0070*/  CS2R R18, SRZ ;  /* 0x0000000000127805 */ /* 0x000fe4000001ff00 */
[----:B------:R-:W4:Y:S01]  /*0080*/  LDC.64 R2, c[0x0][0x210] ;  /* 0x00008400ff027b82 */ /* 0x000f220000000a00 */
[----:B-1----:R-:W-:Y:S01]  /*0090*/  IMAD.SHL.U32 R0, R0, 0x2, RZ ;  /* 0x0000000200007824 */ /* 0x002fe200078e00ff */
[----:B---3--:R-:W-:-:S04]  /*00a0*/  SHF.R.S32.HI R6, RZ, 0x19, R13 ;  /* 0x00000019ff067819 */ /* 0x008fc8000001140d */
[----:B------:R-:W-:-:S05]  /*00b0*/  LOP3.LUT R0, R0, 0x3e, RZ, 0xc0, !PT ;  /* 0x0000003e00007812 */ /* 0x000fca00078ec0ff */
[----:B------:R-:W-:Y:S01]  /*00c0*/  IMAD R13, R13, 0x40, R0 ;  /* 0x000000400d0d7824 */ /* 0x000fe200078e0200 */
[----:B------:R-:W-:Y:S02]  /*00d0*/  SGXT R0, R6, 0x1 ;  /* 0x000000010600781a */ /* 0x000fe40000000200 */
[----:B------:R-:W1:Y:S02]  /*00e0*/  LDC.64 R6, c[0x0][0x220] ;  /* 0x00008800ff067b82 */ /* 0x000e640000000a00 */
[CC--:B------:R-:W-:Y:S02]  /*00f0*/  LEA.HI R8, R0.reuse, R13.reuse, RZ, 0x2 ;  /* 0x0000000d00087211 */ /* 0x0c0fe400078f10ff */
[----:B------:R-:W-:Y:S02]  /*0100*/  LEA.HI R0, R0, R13, RZ, 0x4 ;  /* 0x0000000d00007211 */ /* 0x000fe400078f20ff */
[----:B------:R-:W-:Y:S02]  /*0110*/  LOP3.LUT R8, R8, 0xfffffffc, RZ, 0xc0, !PT ;  /* 0xfffffffc08087812 */ /* 0x000fe400078ec0ff */
[----:B------:R-:W-:-:S02]  /*0120*/  SHF.R.S32.HI R0, RZ, 0x4, R0 ;  /* 0x00000004ff007819 */ /* 0x000fc40000011400 */
[C---:B------:R-:W-:Y:S01]  /*0130*/  ISETP.GE.AND P4, PT, R13.reuse, 0x40, PT ;  /* 0x000000400d00780c */ /* 0x040fe20003f86270 */
[----:B------:R-:W-:-:S04]  /*0140*/  IMAD.IADD R9, R13, 0x1, -R8 ;  /* 0x000000010d097824 */ /* 0x000fc800078e0a08 */
[----:B------:R-:W-:Y:S02]  /*0150*/  IMAD R11, R0, 0x4, R9 ;  /* 0x00000004000b7824 */ /* 0x000fe400078e0209 */
[----:B--2---:R-:W-:Y:S02]  /*0160*/  IMAD.WIDE R4, R9, 0x4, R4 ;  /* 0x0000000409047825 */ /* 0x004fe400078e0204 */
[----:B------:R-:W2:Y:S02]  /*0170*/  LDC.64 R8, c[0x0][0x228] ;  /* 0x00008a00ff087b82 */ /* 0x000ea40000000a00 */
[----:B----4-:R-:W-:Y:S02]  /*0180*/  IMAD.WIDE R2, R11, 0x4, R2 ;  /* 0x000000040b027825 */ /* 0x010fe400078e0202 */
[----:B------:R-:W3:Y:S02]  /*0190*/  @!P4 LDG.E.EL.64 R16, desc[UR4][R4.64] ;  /* 0x000000040410c981 */ /* 0x000ee4000c2e1b00 */
[----:B-1----:R-:W-:-:S02]  /*01a0*/  IMAD.WIDE R6, R13, 0x4, R6 ;  /* 0x000000040d067825 */ /* 0x002fc400078e0206 */
[----:B------:R2:W3:Y:S01]  /*01b0*/  @!P4 LDG.E.EL.64 R14, desc[UR4][R2.64] ;  /* 0x00000004020ec981 */ /* 0x0004e2000c2e1b00 */
[----:B------:R-:W1:Y:S03]  /*01c0*/  LDC.64 R10, c[0x0][0x230] ;  /* 0x00008c00ff0a7b82 */ /* 0x000e660000000a00 */
[----:B------:R-:W4:Y:S01]  /*01d0*/  @!P4 LDG.E.64 R18, desc[UR4][R6.64] ;  /* 0x000000040612c981 */ /* 0x000f22000c1e1b00 */
[----:B--2---:R-:W-:Y:S01]  /*01e0*/  IMAD.WIDE R2, R13, 0x4, R8 ;  /* 0x000000040d027825 */ /* 0x004fe200078e0208 */
[----:B---3--:R-:W-:-:S03]  /*01f0*/  FSETP.GEU.AND P0, PT, R14, -R16, PT ;  /* 0x800000100e00720b */ /* 0x008fc60003f0e000 */
[----:B------:R-:W-:Y:S01]  /*0200*/  FADD R14, R16, R14 ;  /* 0x0000000e100e7221 */ /* 0x000fe20000000000 */
[----:B------:R-:W-:Y:S01]  /*0210*/  FADD R0, R17, R15 ;  /* 0x0000000f11007221 */ /* 0x000fe20000000000 */
[----:B------:R-:W-:Y:S02]  /*0220*/  FSETP.GEU.AND P1, PT, R15, -R17, PT ;  /* 0x800000110f00720b */ /* 0x000fe40003f2e000 */
[----:B----4-:R-:W-:Y:S02]  /*0230*/  FSETP.GEU.AND P2, PT, R18, RZ, PT ;  /* 0x000000ff1200720b */ /* 0x010fe40003f4e000 */
[----:B------:R-:W-:Y:S02]  /*0240*/  FSETP.GEU.AND P3, PT, R19, RZ, PT ;  /* 0x000000ff1300720b */ /* 0x000fe40003f6e000 */
[----:B------:R-:W-:Y:S02]  /*0250*/  FSEL R14, R14, RZ, P0 ;  /* 0x000000ff0e0e7208 */ /* 0x000fe40000000000 */
[----:B------:R-:W-:-:S02]  /*0260*/  FSEL R15, R0, RZ, P1 ;  /* 0x000000ff000f7208 */ /* 0x000fc40000800000 */
[----:B------:R-:W-:Y:S02]  /*0270*/  FSEL R5, R18, RZ, P2 ;  /* 0x000000ff12057208 */ /* 0x000fe40001000000 */
[----:B------:R-:W-:Y:S01]  /*0280*/  FSEL R4, R19, RZ, P3 ;  /* 0x000000ff13047208 */ /* 0x000fe20001800000 */
[----:B------:R2:W-:Y:S02]  /*0290*/  @!P4 STG.E.64 desc[UR4][R2.64], R14 ;  /* 0x0000000e0200c986 */ /* 0x0005e4000c101b04 */
[----:B------:R-:W-:Y:S02]  /*02a0*/  FMUL R6, R14, R5 ;  /* 0x000000050e067220 */ /* 0x000fe40000400000 */
[----:B------:R-:W-:Y:S01]  /*02b0*/  FMUL R7, R15, R4 ;  /* 0x000000040f077220 */ /* 0x000fe20000400000 */
[----:B-1----:R-:W-:Y:S01]  /*02c0*/  IMAD.WIDE R4, R13, 0x4, R10 ;  /* 0x000000040d047825 */ /* 0x002fe200078e020a */
[----:B------:R-:W-:Y:S06]  /*02d0*/  @P4 EXIT ;  /* 0x000000000000494d */ /* 0x000fec0003800000 */
[----:B------:R-:W-:Y:S01]  /*02e0*/  STG.E.64 desc[UR4][R4.64], R6 ;  /* 0x0000000604007986 */ /* 0x000fe2000c101b04 */
[----:B------:R-:W-:Y:S05]  /*02f0*/  EXIT ;  /* 0x000000000000794d */ /* 0x000fea0003800000 */
.L_x_0:
[----:B------:R-:W-:-:S00]  /*0300*/  BRA `(.L_x_0) ;  /* 0xfffffffc00fc7947 */ /* 0x000fc0000383ffff */
[----:B------:R-:W-:-:S00]  /*0310*/  NOP ;  /* 0x0000000000007918 */ /* 0x000fc00000000000 */
        /* <DEDUP_REMOVED lines=14> */
.L_x_1:


//--------------------- .nv.constant0.triton_poi_fused_mul_relu_repeat_4 --------------------------
	.section	.nv.constant0.triton_poi_fused_mul_relu_repeat_4,"a",@progbits
	.sectionflags	@""
	.align	4
.nv.constant0.triton_poi_fused_mul_relu_repeat_4:
	.zero		572
